//
// Generated by NVIDIA NVVM Compiler
//
// Compiler Build ID: CL-36424714
// Cuda compilation tools, release 13.0, V13.0.88
// Based on NVVM 20.0.0
//

.version 9.0
.target sm_100
.address_size 64

	// .globl	_Z12kernelSharedv
.extern .func  (.param .b32 func_retval0) vprintf
(
	.param .b64 vprintf_param_0,
	.param .b64 vprintf_param_1
)
;
.global .align 1 .b8 $str[29] = {84, 104, 114, 101, 97, 100, 32, 37, 100, 32, 115, 101, 101, 115, 32, 115, 104, 97, 114, 101, 100, 86, 97, 114, 61, 37, 100, 10};

.visible .entry _Z12kernelSharedv()
{
	.local .align 8 .b8 	__local_depot0[8];
	.reg .b64 	%SP;
	.reg .b64 	%SPL;
	.reg .b32 	%r<5>;
	.reg .b64 	%rd<5>;

	mov.u64 	%SPL, __local_depot0;
	cvta.local.u64 	%SP, %SPL;
	mov.u32 	%r1, %tid.x;
	add.u64 	%rd1, %SP, 0;
	add.u64 	%rd2, %SPL, 0;
	bar.sync 	0;
	mov.b32 	%r2, 42;
	st.local.v2.u32 	[%rd2], {%r1, %r2};
	mov.u64 	%rd3, $str;
	cvta.global.u64 	%rd4, %rd3;
	{ // callseq 0, 0
	.param .b64 param0;
	st.param.b64 	[param0], %rd4;
	.param .b64 param1;
	st.param.b64 	[param1], %rd1;
	.param .b32 retval0;
	call.uni (retval0), 
	vprintf, 
	(
	param0, 
	param1
	);
	ld.param.b32 	%r3, [retval0];
	} // callseq 0
	ret;

}


// ===== COMPILED SASS (sm_100) =====

	.target	sm_100

	.elftype	@"ET_EXEC"


//--------------------- .note.nv.tkinfo           --------------------------
	.section	.note.nv.tkinfo,"",@"SHT_NOTE"
	.sectionflags	@"SHF_NOTE_NV_TKINFO"
	.tkinfo
        /*0018*/ 	.word	0x00000002
        /*0030*/ 	.string	""
        /*0030*/ 	.string	"ptxas"
        /*0030*/ 	.string	"Cuda compilation tools, release 13.0, V13.0.88"
        /*0030*/ 	.string	"Build cuda_13.0.r13.0/compiler.36424714_0"
        /*0030*/ 	.string	"-arch sm_100 -m 64 "



//--------------------- .note.nv.cuinfo           --------------------------
	.section	.note.nv.cuinfo,"",@"SHT_NOTE"
	.sectionflags	@"SHF_NOTE_NV_CUINFO"
        /*0018*/ 	.short	0x0002
        /*001a*/ 	.short	0x0064
        /*001c*/ 	.short	0x0082
	.zero		2


//--------------------- .nv.info                  --------------------------
	.section	.nv.info,"",@"SHT_CUDA_INFO"
	.align	4


	//----- nvinfo : EIATTR_REGCOUNT
	.align		4
        /*0000*/ 	.byte	0x04, 0x2f
        /*0002*/ 	.short	(.L_2 - .L_1)
	.align		4
.L_1:
        /*0004*/ 	.word	index@(_Z12kernelSharedv)
        /*0008*/ 	.word	0x00000018


	//----- nvinfo : EIATTR_FRAME_SIZE
	.align		4
.L_2:
        /*000c*/ 	.byte	0x04, 0x11
        /*000e*/ 	.short	(.L_4 - .L_3)
	.align		4
.L_3:
        /*0010*/ 	.word	index@(_Z12kernelSharedv)
        /*0014*/ 	.word	0x00000008


	//----- nvinfo : EIATTR_MIN_STACK_SIZE
	.align		4
.L_4:
        /*0018*/ 	.byte	0x04, 0x12
        /*001a*/ 	.short	(.L_6 - .L_5)
	.align		4
.L_5:
        /*001c*/ 	.word	index@(_Z12kernelSharedv)
        /*0020*/ 	.word	0x00000008
.L_6:


//--------------------- .nv.compat                --------------------------
	.section	.nv.compat,"",@"SHT_CUDA_COMPAT_INFO"
	.align	4
        /*0000*/ 	.byte	0x02, 0x09, 0x00, 0x00, 0x02, 0x02, 0x01, 0x00, 0x02, 0x05, 0x05, 0x00, 0x03, 0x07, 0x01, 0x01
        /*0010*/ 	.byte	0x02, 0x03, 0x00, 0x00, 0x02, 0x06, 0x01, 0x00, 0x04, 0x0b, 0x08, 0x00, 0x09, 0x00, 0x00, 0x00
        /*0020*/ 	.byte	0x00, 0x00, 0x00, 0x00


//--------------------- .nv.info._Z12kernelSharedv --------------------------
	.section	.nv.info._Z12kernelSharedv,"",@"SHT_CUDA_INFO"
	.sectionflags	@""
	.align	4


	//----- nvinfo : EIATTR_CUDA_API_VERSION
	.align		4
        /*0000*/ 	.byte	0x04, 0x37
        /*0002*/ 	.short	(.L_8 - .L_7)
.L_7:
        /*0004*/ 	.word	0x00000082


	//----- nvinfo : EIATTR_SPARSE_MMA_MASK
	.align		4
.L_8:
        /*0008*/ 	.byte	0x03, 0x50
        /*000a*/ 	.short	0x0000


	//----- nvinfo : EIATTR_MAXREG_COUNT
	.align		4
        /*000c*/ 	.byte	0x03, 0x1b
        /*000e*/ 	.short	0x00ff


	//----- nvinfo : EIATTR_NUM_BARRIERS
	.align		4
        /*0010*/ 	.byte	0x02, 0x4c
        /*0012*/ 	.byte	0x01
	.zero		1


	//----- nvinfo : EIATTR_EXTERNS
	.align		4
        /*0014*/ 	.byte	0x04, 0x0f
        /*0016*/ 	.short	(.L_10 - .L_9)


	//   ....[0]....
	.align		4
.L_9:
        /*0018*/ 	.word	index@(vprintf)


	//----- nvinfo : EIATTR_MERCURY_ISA_VERSION
	.align		4
.L_10:
        /*001c*/ 	.byte	0x03, 0x5f
        /*001e*/ 	.short	0x0101


	//----- nvinfo : EIATTR_VRC_CTA_INIT_COUNT
	.align		4
        /*0020*/ 	.byte	0x02, 0x4a
	.zero		1
	.zero		1


	//----- nvinfo : EIATTR_SYSCALL_OFFSETS
	.align		4
        /*0024*/ 	.byte	0x04, 0x46
        /*0026*/ 	.short	(.L_12 - .L_11)


	//   ....[0]....
.L_11:
        /*0028*/ 	.word	0x00000100


	//----- nvinfo : EIATTR_EXIT_INSTR_OFFSETS
	.align		4
.L_12:
        /*002c*/ 	.byte	0x04, 0x1c
        /*002e*/ 	.short	(.L_14 - .L_13)


	//   ....[0]....
.L_13:
        /*0030*/ 	.word	0x00000110


	//----- nvinfo : EIATTR_SW_WAR
	.align		4
.L_14:
        /*0034*/ 	.byte	0x04, 0x36
        /*0036*/ 	.short	(.L_16 - .L_15)
.L_15:
        /*0038*/ 	.word	0x00000008
.L_16:


//--------------------- .nv.callgraph             --------------------------
	.section	.nv.callgraph,"",@"SHT_CUDA_CALLGRAPH"
	.align	4
	.sectionentsize	8
	.align		4
        /*0000*/ 	.word	0x00000000
	.align		4
        /*0004*/ 	.word	0xffffffff
	.align		4
        /*0008*/ 	.word	index@(_Z12kernelSharedv)
	.align		4
        /*000c*/ 	.word	index@(vprintf)
	.align		4
        /*0010*/ 	.word	0x00000000
	.align		4
        /*0014*/ 	.word	0xfffffffe
	.align		4
        /*0018*/ 	.word	0x00000000
	.align		4
        /*001c*/ 	.word	0xfffffffd
	.align		4
        /*0020*/ 	.word	0x00000000
	.align		4
        /*0024*/ 	.word	0xfffffffc


//--------------------- .nv.constant4             --------------------------
	.section	.nv.constant4,"a",@progbits
	.align	8
	.align		8
.nv.constant4:
        /*0000*/ 	.dword	vprintf
	.align		8
        /*0008*/ 	.dword	$str


//--------------------- .text._Z12kernelSharedv   --------------------------
	.section	.text._Z12kernelSharedv,"ax",@progbits
	.align	128
        .global         _Z12kernelSharedv
        .type           _Z12kernelSharedv,@function
        .size           _Z12kernelSharedv,(.L_x_2 - _Z12kernelSharedv)
        .other          _Z12kernelSharedv,@"STO_CUDA_ENTRY STV_DEFAULT"
_Z12kernelSharedv:
.text._Z12kernelSharedv:
[----:B------:R-:W0:Y:S01]  /*0000*/  LDC R1, c[0x0][0x37c] ;  /* 0x0000df00ff017b82 */ /* 0x000e220000000800 */
[----:B------:R-:W1:Y:S01]  /*0010*/  S2R R8, SR_TID.X ;  /* 0x0000000000087919 */ /* 0x000e620000002100 */
[----:B0-----:R-:W-:Y:S01]  /*0020*/  VIADD R1, R1, 0xfffffff8 ;  /* 0xfffffff801017836 */ /* 0x001fe20000000000 */
[----:B------:R-:W-:Y:S01]  /*0030*/  MOV R0, 0x0 ;  /* 0x0000000000007802 */ /* 0x000fe20000000f00 */
[----:B------:R-:W-:Y:S01]  /*0040*/  IMAD.MOV.U32 R9, RZ, RZ, 0x2a ;  /* 0x0000002aff097424 */ /* 0x000fe200078e00ff */
[----:B------:R-:W0:Y:S03]  /*0050*/  LDCU UR4, c[0x0][0x2f8] ;  /* 0x00005f00ff0477ac */ /* 0x000e260008000800 */
[----:B------:R-:W-:Y:S08]  /*0060*/  BAR.SYNC.DEFER_BLOCKING 0x0 ;  /* 0x0000000000007b1d */ /* 0x000ff00000010000 */
[----:B------:R2:W3:Y:S01]  /*0070*/  LDC.64 R2, c[0x4][R0] ;  /* 0x0100000000027b82 */ /* 0x0004e20000000a00 */
[----:B------:R-:W4:Y:S01]  /*0080*/  LDCU.64 UR6, c[0x4][0x8] ;  /* 0x01000100ff0677ac */ /* 0x000f220008000a00 */
[----:B------:R-:W5:Y:S01]  /*0090*/  LDCU UR5, c[0x0][0x2fc] ;  /* 0x00005f80ff0577ac */ /* 0x000f620008000800 */
[----:B0-----:R-:W-:-:S02]  /*00a0*/  IADD3 R6, P0, PT, R1, UR4, RZ ;  /* 0x0000000401067c10 */ /* 0x001fc4000ff1e0ff */
[----:B----4-:R-:W-:Y:S01]  /*00b0*/  MOV R4, UR6 ;  /* 0x0000000600047c02 */ /* 0x010fe20008000f00 */
[----:B------:R-:W-:Y:S01]  /*00c0*/  IMAD.U32 R5, RZ, RZ, UR7 ;  /* 0x00000007ff057e24 */ /* 0x000fe2000f8e00ff */
[----:B-1----:R2:W-:Y:S01]  /*00d0*/  STL.64 [R1], R8 ;  /* 0x0000000801007387 */ /* 0x0025e20000100a00 */
[----:B-----5:R-:W-:-:S08]  /*00e0*/  IADD3.X R7, PT, PT, RZ, UR5, RZ, P0, !PT ;  /* 0x00000005ff077c10 */ /* 0x020fd000087fe4ff */
[----:B------:R-:W-:-:S07]  /*00f0*/  LEPC R20, `(.L_x_0) ;  /* 0x000000001014794e */ /* 0x000fce0000000000 */
[----:B--23--:R-:W-:Y:S05]  /*0100*/  CALL.ABS.NOINC R2 ;  /* 0x0000000002007343 */ /* 0x00cfea0003c00000 */
.L_x_0:
[----:B------:R-:W-:Y:S05]  /*0110*/  EXIT ;  /* 0x000000000000794d */ /* 0x000fea0003800000 */
.L_x_1:
[----:B------:R-:W-:-:S00]  /*0120*/  BRA `(.L_x_1) ;  /* 0xfffffffc00fc7947 */ /* 0x000fc0000383ffff */
[----:B------:R-:W-:-:S00]  /*0130*/  NOP ;  /* 0x0000000000007918 */ /* 0x000fc00000000000 */
        /* <DEDUP_REMOVED lines=12> */
.L_x_2:


//--------------------- .nv.global.init           --------------------------
	.section	.nv.global.init,"aw",@progbits
.nv.global.init:
	.type		$str,@object
	.size		$str,(.L_0 - $str)
$str:
        /*0000*/ 	.byte	0x54, 0x68, 0x72, 0x65, 0x61, 0x64, 0x20, 0x25, 0x64, 0x20, 0x73, 0x65, 0x65, 0x73, 0x20, 0x73
        /*0010*/ 	.byte	0x68, 0x61, 0x72, 0x65, 0x64, 0x56, 0x61, 0x72, 0x3d, 0x25, 0x64, 0x0a, 0x00
.L_0:


//--------------------- .nv.shared.reserved.0     --------------------------
	.section	.nv.shared.reserved.0,"aw",@nobits
	.weak		__nv_reservedSMEM_offset_0_alias
	.size		__nv_reservedSMEM_offset_0_alias, 0, 64
	.other		__nv_reservedSMEM_offset_0_alias,@"STO_CUDA_RESERVED_SHARED STV_DEFAULT"
__nv_reservedSMEM_offset_0_alias:
	.zero		0
	.zero		64


//--------------------- .nv.constant0._Z12kernelSharedv --------------------------
	.section	.nv.constant0._Z12kernelSharedv,"a",@progbits
	.sectionflags	@""
	.align	4
.nv.constant0._Z12kernelSharedv:
	.zero		896


//--------------------- SYMBOLS --------------------------

	.type		.nv.reservedSmem.offset0,@object
	.size		.nv.reservedSmem.offset0,0x4
	.type		vprintf,@function
